//
// Generated by NVIDIA NVVM Compiler
//
// Compiler Build ID: CL-36424714
// Cuda compilation tools, release 13.0, V13.0.88
// Based on NVVM 20.0.0
//

.version 9.0
.target sm_100
.address_size 64

	// .globl	_Z15memHammerKernelPfi

.visible .entry _Z15memHammerKernelPfi(
	.param .u64 .ptr .align 1 _Z15memHammerKernelPfi_param_0,
	.param .u32 _Z15memHammerKernelPfi_param_1
)
{
	.reg .pred 	%p<7>;
	.reg .b32 	%r<31>;
	.reg .b32 	%f<11>;
	.reg .b64 	%rd<11>;

	ld.param.u64 	%rd2, [_Z15memHammerKernelPfi_param_0];
	ld.param.u32 	%r12, [_Z15memHammerKernelPfi_param_1];
	cvta.to.global.u64 	%rd1, %rd2;
	mov.u32 	%r13, %ctaid.x;
	mov.u32 	%r14, %ntid.x;
	mov.u32 	%r15, %tid.x;
	mad.lo.s32 	%r29, %r13, %r14, %r15;
	mov.u32 	%r16, %nctaid.x;
	mul.lo.s32 	%r2, %r14, %r16;
	setp.ge.s32 	%p1, %r29, %r12;
	@%p1 bra 	$L__BB0_7;
	add.s32 	%r17, %r29, %r2;
	max.s32 	%r18, %r12, %r17;
	setp.lt.s32 	%p2, %r17, %r12;
	selp.u32 	%r19, 1, 0, %p2;
	add.s32 	%r20, %r17, %r19;
	sub.s32 	%r21, %r18, %r20;
	div.u32 	%r22, %r21, %r2;
	add.s32 	%r3, %r22, %r19;
	and.b32  	%r23, %r3, 3;
	setp.eq.s32 	%p3, %r23, 3;
	@%p3 bra 	$L__BB0_4;
	add.s32 	%r24, %r3, 1;
	and.b32  	%r25, %r24, 3;
	neg.s32 	%r27, %r25;
$L__BB0_3:
	.pragma "nounroll";
	mul.wide.s32 	%rd3, %r29, 4;
	add.s64 	%rd4, %rd1, %rd3;
	ld.global.f32 	%f1, [%rd4];
	fma.rn.f32 	%f2, %f1, 0f3F8147AE, 0f3DCCCCCD;
	st.global.f32 	[%rd4], %f2;
	add.s32 	%r29, %r29, %r2;
	add.s32 	%r27, %r27, 1;
	setp.ne.s32 	%p4, %r27, 0;
	@%p4 bra 	$L__BB0_3;
$L__BB0_4:
	setp.lt.u32 	%p5, %r3, 3;
	@%p5 bra 	$L__BB0_7;
	mul.wide.s32 	%rd7, %r2, 4;
	shl.b32 	%r26, %r2, 2;
$L__BB0_6:
	mul.wide.s32 	%rd5, %r29, 4;
	add.s64 	%rd6, %rd1, %rd5;
	ld.global.f32 	%f3, [%rd6];
	fma.rn.f32 	%f4, %f3, 0f3F8147AE, 0f3DCCCCCD;
	st.global.f32 	[%rd6], %f4;
	add.s64 	%rd8, %rd6, %rd7;
	ld.global.f32 	%f5, [%rd8];
	fma.rn.f32 	%f6, %f5, 0f3F8147AE, 0f3DCCCCCD;
	st.global.f32 	[%rd8], %f6;
	add.s64 	%rd9, %rd8, %rd7;
	ld.global.f32 	%f7, [%rd9];
	fma.rn.f32 	%f8, %f7, 0f3F8147AE, 0f3DCCCCCD;
	st.global.f32 	[%rd9], %f8;
	add.s64 	%rd10, %rd9, %rd7;
	ld.global.f32 	%f9, [%rd10];
	fma.rn.f32 	%f10, %f9, 0f3F8147AE, 0f3DCCCCCD;
	st.global.f32 	[%rd10], %f10;
	add.s32 	%r29, %r26, %r29;
	setp.lt.s32 	%p6, %r29, %r12;
	@%p6 bra 	$L__BB0_6;
$L__BB0_7:
	ret;

}


// ===== COMPILED SASS (sm_100) =====

	.target	sm_100

	.elftype	@"ET_EXEC"


//--------------------- .note.nv.tkinfo           --------------------------
	.section	.note.nv.tkinfo,"",@"SHT_NOTE"
	.sectionflags	@"SHF_NOTE_NV_TKINFO"
	.tkinfo
        /*0018*/ 	.word	0x00000002
        /*0030*/ 	.string	""
        /*0030*/ 	.string	"ptxas"
        /*0030*/ 	.string	"Cuda compilation tools, release 13.0, V13.0.88"
        /*0030*/ 	.string	"Build cuda_13.0.r13.0/compiler.36424714_0"
        /*0030*/ 	.string	"-arch sm_100 -m 64 "



//--------------------- .note.nv.cuinfo           --------------------------
	.section	.note.nv.cuinfo,"",@"SHT_NOTE"
	.sectionflags	@"SHF_NOTE_NV_CUINFO"
        /*0018*/ 	.short	0x0002
        /*001a*/ 	.short	0x0064
        /*001c*/ 	.short	0x0082
	.zero		2


//--------------------- .nv.info                  --------------------------
	.section	.nv.info,"",@"SHT_CUDA_INFO"
	.align	4


	//----- nvinfo : EIATTR_REGCOUNT
	.align		4
        /*0000*/ 	.byte	0x04, 0x2f
        /*0002*/ 	.short	(.L_1 - .L_0)
	.align		4
.L_0:
        /*0004*/ 	.word	index@(_Z15memHammerKernelPfi)
        /*0008*/ 	.word	0x00000018


	//----- nvinfo : EIATTR_FRAME_SIZE
	.align		4
.L_1:
        /*000c*/ 	.byte	0x04, 0x11
        /*000e*/ 	.short	(.L_3 - .L_2)
	.align		4
.L_2:
        /*0010*/ 	.word	index@(_Z15memHammerKernelPfi)
        /*0014*/ 	.word	0x00000000


	//----- nvinfo : EIATTR_MIN_STACK_SIZE
	.align		4
.L_3:
        /*0018*/ 	.byte	0x04, 0x12
        /*001a*/ 	.short	(.L_5 - .L_4)
	.align		4
.L_4:
        /*001c*/ 	.word	index@(_Z15memHammerKernelPfi)
        /*0020*/ 	.word	0x00000000
.L_5:


//--------------------- .nv.compat                --------------------------
	.section	.nv.compat,"",@"SHT_CUDA_COMPAT_INFO"
	.align	4
        /*0000*/ 	.byte	0x02, 0x09, 0x00, 0x00, 0x02, 0x02, 0x01, 0x00, 0x02, 0x05, 0x05, 0x00, 0x03, 0x07, 0x01, 0x01
        /*0010*/ 	.byte	0x02, 0x03, 0x00, 0x00, 0x02, 0x06, 0x01, 0x00, 0x04, 0x0b, 0x08, 0x00, 0x09, 0x00, 0x00, 0x00
        /*0020*/ 	.byte	0x00, 0x00, 0x00, 0x00


//--------------------- .nv.info._Z15memHammerKernelPfi --------------------------
	.section	.nv.info._Z15memHammerKernelPfi,"",@"SHT_CUDA_INFO"
	.sectionflags	@""
	.align	4


	//----- nvinfo : EIATTR_CUDA_API_VERSION
	.align		4
        /*0000*/ 	.byte	0x04, 0x37
        /*0002*/ 	.short	(.L_7 - .L_6)
.L_6:
        /*0004*/ 	.word	0x00000082


	//----- nvinfo : EIATTR_KPARAM_INFO
	.align		4
.L_7:
        /*0008*/ 	.byte	0x04, 0x17
        /*000a*/ 	.short	(.L_9 - .L_8)
.L_8:
        /*000c*/ 	.word	0x00000000
        /*0010*/ 	.short	0x0001
        /*0012*/ 	.short	0x0008
        /*0014*/ 	.byte	0x00, 0xf0, 0x11, 0x00


	//----- nvinfo : EIATTR_KPARAM_INFO
	.align		4
.L_9:
        /*0018*/ 	.byte	0x04, 0x17
        /*001a*/ 	.short	(.L_11 - .L_10)
.L_10:
        /*001c*/ 	.word	0x00000000
        /*0020*/ 	.short	0x0000
        /*0022*/ 	.short	0x0000
        /*0024*/ 	.byte	0x00, 0xf5, 0x21, 0x00


	//----- nvinfo : EIATTR_SPARSE_MMA_MASK
	.align		4
.L_11:
        /*0028*/ 	.byte	0x03, 0x50
        /*002a*/ 	.short	0x0000


	//----- nvinfo : EIATTR_MAXREG_COUNT
	.align		4
        /*002c*/ 	.byte	0x03, 0x1b
        /*002e*/ 	.short	0x00ff


	//----- nvinfo : EIATTR_MERCURY_ISA_VERSION
	.align		4
        /*0030*/ 	.byte	0x03, 0x5f
        /*0032*/ 	.short	0x0101


	//----- nvinfo : EIATTR_VRC_CTA_INIT_COUNT
	.align		4
        /*0034*/ 	.byte	0x02, 0x4a
	.zero		1
	.zero		1


	//----- nvinfo : EIATTR_EXIT_INSTR_OFFSETS
	.align		4
        /*0038*/ 	.byte	0x04, 0x1c
        /*003a*/ 	.short	(.L_13 - .L_12)


	//   ....[0]....
.L_12:
        /*003c*/ 	.word	0x00000090


	//   ....[1]....
        /*0040*/ 	.word	0x00000370


	//   ....[2]....
        /*0044*/ 	.word	0x000004c0


	//----- nvinfo : EIATTR_CRS_STACK_SIZE
	.align		4
.L_13:
        /*0048*/ 	.byte	0x04, 0x1e
        /*004a*/ 	.short	(.L_15 - .L_14)
.L_14:
        /*004c*/ 	.word	0x00000000


	//----- nvinfo : EIATTR_CBANK_PARAM_SIZE
	.align		4
.L_15:
        /*0050*/ 	.byte	0x03, 0x19
        /*0052*/ 	.short	0x000c


	//----- nvinfo : EIATTR_PARAM_CBANK
	.align		4
        /*0054*/ 	.byte	0x04, 0x0a
        /*0056*/ 	.short	(.L_17 - .L_16)
	.align		4
.L_16:
        /*0058*/ 	.word	index@(.nv.constant0._Z15memHammerKernelPfi)
        /*005c*/ 	.short	0x0380
        /*005e*/ 	.short	0x000c


	//----- nvinfo : EIATTR_SW_WAR
	.align		4
.L_17:
        /*0060*/ 	.byte	0x04, 0x36
        /*0062*/ 	.short	(.L_19 - .L_18)
.L_18:
        /*0064*/ 	.word	0x00000008
.L_19:


//--------------------- .nv.callgraph             --------------------------
	.section	.nv.callgraph,"",@"SHT_CUDA_CALLGRAPH"
	.align	4
	.sectionentsize	8
	.align		4
        /*0000*/ 	.word	0x00000000
	.align		4
        /*0004*/ 	.word	0xffffffff
	.align		4
        /*0008*/ 	.word	0x00000000
	.align		4
        /*000c*/ 	.word	0xfffffffe
	.align		4
        /*0010*/ 	.word	0x00000000
	.align		4
        /*0014*/ 	.word	0xfffffffd
	.align		4
        /*0018*/ 	.word	0x00000000
	.align		4
        /*001c*/ 	.word	0xfffffffc


//--------------------- .text._Z15memHammerKernelPfi --------------------------
	.section	.text._Z15memHammerKernelPfi,"ax",@progbits
	.align	128
        .global         _Z15memHammerKernelPfi
        .type           _Z15memHammerKernelPfi,@function
        .size           _Z15memHammerKernelPfi,(.L_x_5 - _Z15memHammerKernelPfi)
        .other          _Z15memHammerKernelPfi,@"STO_CUDA_ENTRY STV_DEFAULT"
_Z15memHammerKernelPfi:
.text._Z15memHammerKernelPfi:
[----:B------:R-:W-:Y:S01]  /*0000*/  LDC R1, c[0x0][0x37c] ;  /* 0x0000df00ff017b82 */ /* 0x000fe20000000800 */
[----:B------:R-:W0:Y:S07]  /*0010*/  S2R R5, SR_TID.X ;  /* 0x0000000000057919 */ /* 0x000e2e0000002100 */
[----:B------:R-:W0:Y:S01]  /*0020*/  S2UR UR4, SR_CTAID.X ;  /* 0x00000000000479c3 */ /* 0x000e220000002500 */
[----:B------:R-:W1:Y:S07]  /*0030*/  LDCU UR6, c[0x0][0x388] ;  /* 0x00007100ff0677ac */ /* 0x000e6e0008000800 */
[----:B------:R-:W0:Y:S01]  /*0040*/  LDC R0, c[0x0][0x360] ;  /* 0x0000d800ff007b82 */ /* 0x000e220000000800 */
[----:B------:R-:W2:Y:S01]  /*0050*/  LDCU UR5, c[0x0][0x370] ;  /* 0x00006e00ff0577ac */ /* 0x000ea20008000800 */
[----:B0-----:R-:W-:-:S02]  /*0060*/  IMAD R5, R0, UR4, R5 ;  /* 0x0000000400057c24 */ /* 0x001fc4000f8e0205 */
[----:B--2---:R-:W-:-:S03]  /*0070*/  IMAD R0, R0, UR5, RZ ;  /* 0x0000000500007c24 */ /* 0x004fc6000f8e02ff */
[----:B-1----:R-:W-:-:S13]  /*0080*/  ISETP.GE.AND P0, PT, R5, UR6, PT ;  /* 0x0000000605007c0c */ /* 0x002fda000bf06270 */
[----:B------:R-:W-:Y:S05]  /*0090*/  @P0 EXIT ;  /* 0x000000000000094d */ /* 0x000fea0003800000 */
[----:B------:R-:W0:Y:S01]  /*00a0*/  I2F.U32.RP R8, R0 ;  /* 0x0000000000087306 */ /* 0x000e220000209000 */
[C---:B------:R-:W-:Y:S01]  /*00b0*/  IADD3 R4, PT, PT, R0.reuse, R5, RZ ;  /* 0x0000000500047210 */ /* 0x040fe20007ffe0ff */
[----:B------:R-:W-:Y:S01]  /*00c0*/  IMAD.MOV R9, RZ, RZ, -R0 ;  /* 0x000000ffff097224 */ /* 0x000fe200078e0a00 */
[----:B------:R-:W-:Y:S01]  /*00d0*/  ISETP.NE.U32.AND P2, PT, R0, RZ, PT ;  /* 0x000000ff0000720c */ /* 0x000fe20003f45070 */
[----:B------:R-:W1:Y:S01]  /*00e0*/  LDCU.64 UR4, c[0x0][0x358] ;  /* 0x00006b00ff0477ac */ /* 0x000e620008000a00 */
[C---:B------:R-:W-:Y:S01]  /*00f0*/  ISETP.GE.AND P0, PT, R4.reuse, UR6, PT ;  /* 0x0000000604007c0c */ /* 0x040fe2000bf06270 */
[----:B------:R-:W-:Y:S01]  /*0100*/  BSSY.RECONVERGENT B0, `(.L_x_0) ;  /* 0x0000026000007945 */ /* 0x000fe20003800200 */
[----:B------:R-:W-:Y:S02]  /*0110*/  VIMNMX R7, PT, PT, R4, UR6, !PT ;  /* 0x0000000604077c48 */ /* 0x000fe4000ffe0100 */
[----:B------:R-:W-:-:S04]  /*0120*/  SEL R6, RZ, 0x1, P0 ;  /* 0x00000001ff067807 */ /* 0x000fc80000000000 */
[----:B------:R-:W-:Y:S01]  /*0130*/  IADD3 R7, PT, PT, R7, -R4, -R6 ;  /* 0x8000000407077210 */ /* 0x000fe20007ffe806 */
[----:B0-----:R-:W0:Y:S02]  /*0140*/  MUFU.RCP R8, R8 ;  /* 0x0000000800087308 */ /* 0x001e240000001000 */
[----:B0-----:R-:W-:-:S06]  /*0150*/  IADD3 R2, PT, PT, R8, 0xffffffe, RZ ;  /* 0x0ffffffe08027810 */ /* 0x001fcc0007ffe0ff */
[----:B------:R0:W2:Y:S02]  /*0160*/  F2I.FTZ.U32.TRUNC.NTZ R3, R2 ;  /* 0x0000000200037305 */ /* 0x0000a4000021f000 */
[----:B0-----:R-:W-:Y:S02]  /*0170*/  IMAD.MOV.U32 R2, RZ, RZ, RZ ;  /* 0x000000ffff027224 */ /* 0x001fe400078e00ff */
[----:B--2---:R-:W-:-:S04]  /*0180*/  IMAD R9, R9, R3, RZ ;  /* 0x0000000309097224 */ /* 0x004fc800078e02ff */
[----:B------:R-:W-:-:S06]  /*0190*/  IMAD.HI.U32 R8, R3, R9, R2 ;  /* 0x0000000903087227 */ /* 0x000fcc00078e0002 */
[----:B------:R-:W-:-:S05]  /*01a0*/  IMAD.HI.U32 R9, R8, R7, RZ ;  /* 0x0000000708097227 */ /* 0x000fca00078e00ff */
[----:B------:R-:W-:-:S05]  /*01b0*/  IADD3 R2, PT, PT, -R9, RZ, RZ ;  /* 0x000000ff09027210 */ /* 0x000fca0007ffe1ff */
[----:B------:R-:W-:Y:S02]  /*01c0*/  IMAD R7, R0, R2, R7 ;  /* 0x0000000200077224 */ /* 0x000fe400078e0207 */
[----:B------:R-:W0:Y:S03]  /*01d0*/  LDC.64 R2, c[0x0][0x380] ;  /* 0x0000e000ff027b82 */ /* 0x000e260000000a00 */
[----:B------:R-:W-:-:S13]  /*01e0*/  ISETP.GE.U32.AND P0, PT, R7, R0, PT ;  /* 0x000000000700720c */ /* 0x000fda0003f06070 */
[----:B------:R-:W-:Y:S01]  /*01f0*/  @P0 IMAD.IADD R7, R7, 0x1, -R0 ;  /* 0x0000000107070824 */ /* 0x000fe200078e0a00 */
[----:B------:R-:W-:-:S04]  /*0200*/  @P0 IADD3 R9, PT, PT, R9, 0x1, RZ ;  /* 0x0000000109090810 */ /* 0x000fc80007ffe0ff */
[----:B------:R-:W-:-:S13]  /*0210*/  ISETP.GE.U32.AND P1, PT, R7, R0, PT ;  /* 0x000000000700720c */ /* 0x000fda0003f26070 */
[----:B------:R-:W-:Y:S01]  /*0220*/  @P1 VIADD R9, R9, 0x1 ;  /* 0x0000000109091836 */ /* 0x000fe20000000000 */
[----:B------:R-:W-:-:S04]  /*0230*/  @!P2 LOP3.LUT R9, RZ, R0, RZ, 0x33, !PT ;  /* 0x00000000ff09a212 */ /* 0x000fc800078e33ff */
[----:B------:R-:W-:-:S04]  /*0240*/  IADD3 R4, PT, PT, R6, R9, RZ ;  /* 0x0000000906047210 */ /* 0x000fc80007ffe0ff */
[C---:B------:R-:W-:Y:S02]  /*0250*/  LOP3.LUT R6, R4.reuse, 0x3, RZ, 0xc0, !PT ;  /* 0x0000000304067812 */ /* 0x040fe400078ec0ff */
[----:B------:R-:W-:Y:S02]  /*0260*/  ISETP.GE.U32.AND P1, PT, R4, 0x3, PT ;  /* 0x000000030400780c */ /* 0x000fe40003f26070 */
[----:B------:R-:W-:-:S13]  /*0270*/  ISETP.NE.AND P0, PT, R6, 0x3, PT ;  /* 0x000000030600780c */ /* 0x000fda0003f05270 */
[----:B01----:R-:W-:Y:S05]  /*0280*/  @!P0 BRA `(.L_x_1) ;  /* 0x0000000000348947 */ /* 0x003fea0003800000 */
[----:B------:R-:W0:Y:S01]  /*0290*/  LDC.64 R8, c[0x0][0x380] ;  /* 0x0000e000ff087b82 */ /* 0x000e220000000a00 */
[----:B------:R-:W-:-:S05]  /*02a0*/  VIADD R4, R4, 0x1 ;  /* 0x0000000104047836 */ /* 0x000fca0000000000 */
[----:B------:R-:W-:-:S04]  /*02b0*/  LOP3.LUT R4, R4, 0x3, RZ, 0xc0, !PT ;  /* 0x0000000304047812 */ /* 0x000fc800078ec0ff */
[----:B------:R-:W-:-:S07]  /*02c0*/  IADD3 R4, PT, PT, -R4, RZ, RZ ;  /* 0x000000ff04047210 */ /* 0x000fce0007ffe1ff */
.L_x_2:
[----:B01----:R-:W-:-:S05]  /*02d0*/  IMAD.WIDE R6, R5, 0x4, R8 ;  /* 0x0000000405067825 */ /* 0x003fca00078e0208 */
[----:B------:R-:W2:Y:S01]  /*02e0*/  LDG.E R10, desc[UR4][R6.64] ;  /* 0x00000004060a7981 */ /* 0x000ea2000c1e1900 */
[----:B------:R-:W-:Y:S01]  /*02f0*/  IMAD.MOV.U32 R11, RZ, RZ, 0x3f8147ae ;  /* 0x3f8147aeff0b7424 */ /* 0x000fe200078e00ff */
[----:B------:R-:W-:Y:S01]  /*0300*/  IADD3 R4, PT, PT, R4, 0x1, RZ ;  /* 0x0000000104047810 */ /* 0x000fe20007ffe0ff */
[----:B------:R-:W-:-:S03]  /*0310*/  IMAD.IADD R5, R0, 0x1, R5 ;  /* 0x0000000100057824 */ /* 0x000fc600078e0205 */
[----:B------:R-:W-:Y:S01]  /*0320*/  ISETP.NE.AND P0, PT, R4, RZ, PT ;  /* 0x000000ff0400720c */ /* 0x000fe20003f05270 */
[----:B--2---:R-:W-:-:S05]  /*0330*/  FFMA R11, R10, R11, 0.10000000149011611938 ;  /* 0x3dcccccd0a0b7423 */ /* 0x004fca000000000b */
[----:B------:R1:W-:Y:S07]  /*0340*/  STG.E desc[UR4][R6.64], R11 ;  /* 0x0000000b06007986 */ /* 0x0003ee000c101904 */
[----:B------:R-:W-:Y:S05]  /*0350*/  @P0 BRA `(.L_x_2) ;  /* 0xfffffffc00dc0947 */ /* 0x000fea000383ffff */
.L_x_1:
[----:B------:R-:W-:Y:S05]  /*0360*/  BSYNC.RECONVERGENT B0 ;  /* 0x0000000000007941 */ /* 0x000fea0003800200 */
.L_x_0:
[----:B------:R-:W-:Y:S05]  /*0370*/  @!P1 EXIT ;  /* 0x000000000000994d */ /* 0x000fea0003800000 */
.L_x_3:
[----:B0-----:R-:W-:-:S05]  /*0380*/  IMAD.WIDE R12, R5, 0x4, R2 ;  /* 0x00000004050c7825 */ /* 0x001fca00078e0202 */
[----:B------:R-:W2:Y:S01]  /*0390*/  LDG.E R4, desc[UR4][R12.64] ;  /* 0x000000040c047981 */ /* 0x000ea2000c1e1900 */
[----:B------:R-:W-:Y:S02]  /*03a0*/  HFMA2 R21, -RZ, RZ, 1.8759765625, 7.6796875 ;  /* 0x3f8147aeff157431 */ /* 0x000fe400000001ff */
[----:B-1----:R-:W-:-:S04]  /*03b0*/  IMAD.WIDE R6, R0, 0x4, R12 ;  /* 0x0000000400067825 */ /* 0x002fc800078e020c */
[----:B--2---:R-:W-:-:S05]  /*03c0*/  FFMA R15, R4, R21, 0.10000000149011611938 ;  /* 0x3dcccccd040f7423 */ /* 0x004fca0000000015 */
[----:B------:R0:W-:Y:S04]  /*03d0*/  STG.E desc[UR4][R12.64], R15 ;  /* 0x0000000f0c007986 */ /* 0x0001e8000c101904 */
[----:B------:R-:W2:Y:S01]  /*03e0*/  LDG.E R4, desc[UR4][R6.64] ;  /* 0x0000000406047981 */ /* 0x000ea2000c1e1900 */
[----:B------:R-:W-:-:S04]  /*03f0*/  IMAD.WIDE R8, R0, 0x4, R6 ;  /* 0x0000000400087825 */ /* 0x000fc800078e0206 */
[----:B--2---:R-:W-:-:S05]  /*0400*/  FFMA R17, R4, R21, 0.10000000149011611938 ;  /* 0x3dcccccd04117423 */ /* 0x004fca0000000015 */
[----:B------:R0:W-:Y:S04]  /*0410*/  STG.E desc[UR4][R6.64], R17 ;  /* 0x0000001106007986 */ /* 0x0001e8000c101904 */
[----:B------:R-:W2:Y:S01]  /*0420*/  LDG.E R4, desc[UR4][R8.64] ;  /* 0x0000000408047981 */ /* 0x000ea2000c1e1900 */
[----:B------:R-:W-:-:S04]  /*0430*/  IMAD.WIDE R10, R0, 0x4, R8 ;  /* 0x00000004000a7825 */ /* 0x000fc800078e0208 */
[----:B--2---:R-:W-:-:S05]  /*0440*/  FFMA R19, R4, R21, 0.10000000149011611938 ;  /* 0x3dcccccd04137423 */ /* 0x004fca0000000015 */
[----:B------:R0:W-:Y:S04]  /*0450*/  STG.E desc[UR4][R8.64], R19 ;  /* 0x0000001308007986 */ /* 0x0001e8000c101904 */
[----:B------:R-:W2:Y:S01]  /*0460*/  LDG.E R4, desc[UR4][R10.64] ;  /* 0x000000040a047981 */ /* 0x000ea2000c1e1900 */
[----:B------:R-:W-:-:S04]  /*0470*/  LEA R5, R0, R5, 0x2 ;  /* 0x0000000500057211 */ /* 0x000fc800078e10ff */
[----:B------:R-:W-:Y:S01]  /*0480*/  ISETP.GE.AND P0, PT, R5, UR6, PT ;  /* 0x0000000605007c0c */ /* 0x000fe2000bf06270 */
[----:B--2---:R-:W-:-:S05]  /*0490*/  FFMA R21, R4, R21, 0.10000000149011611938 ;  /* 0x3dcccccd04157423 */ /* 0x004fca0000000015 */
[----:B------:R0:W-:Y:S07]  /*04a0*/  STG.E desc[UR4][R10.64], R21 ;  /* 0x000000150a007986 */ /* 0x0001ee000c101904 */
[----:B------:R-:W-:Y:S05]  /*04b0*/  @!P0 BRA `(.L_x_3) ;  /* 0xfffffffc00b08947 */ /* 0x000fea000383ffff */
[----:B------:R-:W-:Y:S05]  /*04c0*/  EXIT ;  /* 0x000000000000794d */ /* 0x000fea0003800000 */
.L_x_4:
[----:B------:R-:W-:-:S00]  /*04d0*/  BRA `(.L_x_4) ;  /* 0xfffffffc00fc7947 */ /* 0x000fc0000383ffff */
[----:B------:R-:W-:-:S00]  /*04e0*/  NOP ;  /* 0x0000000000007918 */ /* 0x000fc00000000000 */
        /* <DEDUP_REMOVED lines=9> */
.L_x_5:


//--------------------- .nv.shared.reserved.0     --------------------------
	.section	.nv.shared.reserved.0,"aw",@nobits
	.weak		__nv_reservedSMEM_offset_0_alias
	.size		__nv_reservedSMEM_offset_0_alias, 0, 64
	.other		__nv_reservedSMEM_offset_0_alias,@"STO_CUDA_RESERVED_SHARED STV_DEFAULT"
__nv_reservedSMEM_offset_0_alias:
	.zero		0
	.zero		64


//--------------------- .nv.constant0._Z15memHammerKernelPfi --------------------------
	.section	.nv.constant0._Z15memHammerKernelPfi,"a",@progbits
	.sectionflags	@""
	.align	4
.nv.constant0._Z15memHammerKernelPfi:
	.zero		908


//--------------------- SYMBOLS --------------------------

	.type		.nv.reservedSmem.offset0,@object
	.size		.nv.reservedSmem.offset0,0x4
